	.headerflags	@"EF_CUDA_TEXMODE_UNIFIED EF_CUDA_64BIT_ADDRESS EF_CUDA_ACCELERATORS EF_CUDA_SM90 EF_CUDA_VIRTUAL_SM(EF_CUDA_SM90)"
	.elftype	@"ET_EXEC"


//--------------------- .nv.info                  --------------------------
	.section	.nv.info,"",@"SHT_CUDA_INFO"
	.align	4


	//----- nvinfo : EIATTR_REGCOUNT
	.align		4
        /*0000*/ 	.byte	0x04, 0x2f
        /*0002*/ 	.short	(.L_3 - .L_2)
	.align		4
.L_2:
        /*0004*/ 	.word	index@(triton_poi_fused__native_batch_norm_legit_no_training_relu_10)
        /*0008*/ 	.word	0x00000012


	//----- nvinfo : EIATTR_MIN_STACK_SIZE
	.align		4
.L_3:
        /*000c*/ 	.byte	0x04, 0x12
        /*000e*/ 	.short	(.L_5 - .L_4)
	.align		4
.L_4:
        /*0010*/ 	.word	index@(triton_poi_fused__native_batch_norm_legit_no_training_relu_10)
        /*0014*/ 	.word	0x00000000


	//----- nvinfo : EIATTR_FRAME_SIZE
	.align		4
.L_5:
        /*0018*/ 	.byte	0x04, 0x11
        /*001a*/ 	.short	(.L_7 - .L_6)
	.align		4
.L_6:
        /*001c*/ 	.word	index@(triton_poi_fused__native_batch_norm_legit_no_training_relu_10)
        /*0020*/ 	.word	0x00000000


	//----- nvinfo : EIATTR_MIN_STACK_SIZE
	.align		4
.L_7:
        /*0024*/ 	.byte	0x04, 0x12
        /*0026*/ 	.short	(.L_9 - .L_8)
	.align		4
.L_8:
        /*0028*/ 	.word	index@(triton_poi_fused__native_batch_norm_legit_no_training_relu_10)
        /*002c*/ 	.word	0x00000000
.L_9:


//--------------------- .nv.info.triton_poi_fused__native_batch_norm_legit_no_training_relu_10 --------------------------
	.section	.nv.info.triton_poi_fused__native_batch_norm_legit_no_training_relu_10,"",@"SHT_CUDA_INFO"
	.sectionflags	@""
	.align	4


	//----- nvinfo : EIATTR_CUDA_API_VERSION
	.align		4
        /*0000*/ 	.byte	0x04, 0x37
        /*0002*/ 	.short	(.L_11 - .L_10)
.L_10:
        /*0004*/ 	.word	0x0000007c


	//----- nvinfo : EIATTR_KPARAM_INFO
	.align		4
.L_11:
        /*0008*/ 	.byte	0x04, 0x17
        /*000a*/ 	.short	(.L_13 - .L_12)
.L_12:
        /*000c*/ 	.word	0x00000000
        /*0010*/ 	.short	0x0006
        /*0012*/ 	.short	0x0030
        /*0014*/ 	.byte	0x00, 0xf0, 0x11, 0x00


	//----- nvinfo : EIATTR_KPARAM_INFO
	.align		4
.L_13:
        /*0018*/ 	.byte	0x04, 0x17
        /*001a*/ 	.short	(.L_15 - .L_14)
.L_14:
        /*001c*/ 	.word	0x00000000
        /*0020*/ 	.short	0x0005
        /*0022*/ 	.short	0x0028
        /*0024*/ 	.byte	0x00, 0xf4, 0x21, 0x00


	//----- nvinfo : EIATTR_KPARAM_INFO
	.align		4
.L_15:
        /*0028*/ 	.byte	0x04, 0x17
        /*002a*/ 	.short	(.L_17 - .L_16)
.L_16:
        /*002c*/ 	.word	0x00000000
        /*0030*/ 	.short	0x0004
        /*0032*/ 	.short	0x0020
        /*0034*/ 	.byte	0x00, 0xf4, 0x21, 0x00


	//----- nvinfo : EIATTR_KPARAM_INFO
	.align		4
.L_17:
        /*0038*/ 	.byte	0x04, 0x17
        /*003a*/ 	.short	(.L_19 - .L_18)
.L_18:
        /*003c*/ 	.word	0x00000000
        /*0040*/ 	.short	0x0003
        /*0042*/ 	.short	0x0018
        /*0044*/ 	.byte	0x00, 0xf4, 0x21, 0x00


	//----- nvinfo : EIATTR_KPARAM_INFO
	.align		4
.L_19:
        /*0048*/ 	.byte	0x04, 0x17
        /*004a*/ 	.short	(.L_21 - .L_20)
.L_20:
        /*004c*/ 	.word	0x00000000
        /*0050*/ 	.short	0x0002
        /*0052*/ 	.short	0x0010
        /*0054*/ 	.byte	0x00, 0xf4, 0x21, 0x00


	//----- nvinfo : EIATTR_KPARAM_INFO
	.align		4
.L_21:
        /*0058*/ 	.byte	0x04, 0x17
        /*005a*/ 	.short	(.L_23 - .L_22)
.L_22:
        /*005c*/ 	.word	0x00000000
        /*0060*/ 	.short	0x0001
        /*0062*/ 	.short	0x0008
        /*0064*/ 	.byte	0x00, 0xf4, 0x21, 0x00


	//----- nvinfo : EIATTR_KPARAM_INFO
	.align		4
.L_23:
        /*0068*/ 	.byte	0x04, 0x17
        /*006a*/ 	.short	(.L_25 - .L_24)
.L_24:
        /*006c*/ 	.word	0x00000000
        /*0070*/ 	.short	0x0000
        /*0072*/ 	.short	0x0000
        /*0074*/ 	.byte	0x00, 0xf4, 0x21, 0x00


	//----- nvinfo : EIATTR_SPARSE_MMA_MASK
	.align		4
.L_25:
        /*0078*/ 	.byte	0x03, 0x50
        /*007a*/ 	.short	0x0000


	//----- nvinfo : EIATTR_MAXREG_COUNT
	.align		4
        /*007c*/ 	.byte	0x03, 0x1b
        /*007e*/ 	.short	0x00ff


	//----- nvinfo : EIATTR_EXIT_INSTR_OFFSETS
	.align		4
        /*0080*/ 	.byte	0x04, 0x1c
        /*0082*/ 	.short	(.L_27 - .L_26)


	//   ....[0]....
.L_26:
        /*0084*/ 	.word	0x000003c0


	//----- nvinfo : EIATTR_REQNTID
	.align		4
.L_27:
        /*0088*/ 	.byte	0x04, 0x10
        /*008a*/ 	.short	(.L_29 - .L_28)
.L_28:
        /*008c*/ 	.word	0x00000100
        /*0090*/ 	.word	0x00000001
        /*0094*/ 	.word	0x00000001


	//----- nvinfo : EIATTR_CBANK_PARAM_SIZE
	.align		4
.L_29:
        /*0098*/ 	.byte	0x03, 0x19
        /*009a*/ 	.short	0x0034


	//----- nvinfo : EIATTR_PARAM_CBANK
	.align		4
        /*009c*/ 	.byte	0x04, 0x0a
        /*009e*/ 	.short	(.L_31 - .L_30)
	.align		4
.L_30:
        /*00a0*/ 	.word	index@(.nv.constant0.triton_poi_fused__native_batch_norm_legit_no_training_relu_10)
        /*00a4*/ 	.short	0x0210
        /*00a6*/ 	.short	0x0034


	//----- nvinfo : EIATTR_SW_WAR
	.align		4
.L_31:
        /*00a8*/ 	.byte	0x04, 0x36
        /*00aa*/ 	.short	(.L_33 - .L_32)
.L_32:
        /*00ac*/ 	.word	0x00000008
.L_33:


//--------------------- .nv.callgraph             --------------------------
	.section	.nv.callgraph,"",@"SHT_CUDA_CALLGRAPH"
	.align	4
	.sectionentsize	8
	.align		4
        /*0000*/ 	.word	0x00000000
	.align		4
        /*0004*/ 	.word	0xffffffff
	.align		4
        /*0008*/ 	.word	0x00000000
	.align		4
        /*000c*/ 	.word	0xfffffffe
	.align		4
        /*0010*/ 	.word	0x00000000
	.align		4
        /*0014*/ 	.word	0xfffffffd
	.align		4
        /*0018*/ 	.word	0x00000000
	.align		4
        /*001c*/ 	.word	0xfffffffc


//--------------------- .nv.constant4             --------------------------
	.section	.nv.constant4,"a",@progbits
	.align	8
	.align		8
.nv.constant4:
        /*0000*/ 	.dword	_$_str
	.align		8
        /*0008*/ 	.dword	_$_str_$_2


//--------------------- .text.triton_poi_fused__native_batch_norm_legit_no_training_relu_10 --------------------------
	.section	.text.triton_poi_fused__native_batch_norm_legit_no_training_relu_10,"ax",@progbits
	.align	128
        .global         triton_poi_fused__native_batch_norm_legit_no_training_relu_10
        .type           triton_poi_fused__native_batch_norm_legit_no_training_relu_10,@function
        .size           triton_poi_fused__native_batch_norm_legit_no_training_relu_10,(.L_x_1 - triton_poi_fused__native_batch_norm_legit_no_training_relu_10)
        .other          triton_poi_fused__native_batch_norm_legit_no_training_relu_10,@"STO_CUDA_ENTRY STV_DEFAULT"
triton_poi_fused__native_batch_norm_legit_no_training_relu_10:
.text.triton_poi_fused__native_batch_norm_legit_no_training_relu_10:
[----:B------:R-:W-:Y:S01]  /*0000*/  LDC R1, c[0x0][0x28] ;  /* 0x00000a00ff017b82 */ /* 0x000fe20000000800 */
[----:B------:R-:W1:Y:S07]  /*0010*/  S2R R0, SR_TID.X ;  /* 0x0000000000007919 */ /* 0x000e6e0000002100 */
[----:B------:R-:W2:Y:S01]  /*0020*/  LDC.64 R2, c[0x0][0x220] ;  /* 0x00008800ff027b82 */ /* 0x000ea20000000a00 */
[----:B------:R-:W-:Y:S01]  /*0030*/  ULDC.64 UR4, c[0x0][0x208] ;  /* 0x0000820000047ab9 */ /* 0x000fe20000000a00 */
[----:B------:R-:W3:Y:S06]  /*0040*/  S2R R5, SR_CTAID.X ;  /* 0x0000000000057919 */ /* 0x000eec0000002500 */
[----:B------:R-:W4:Y:S08]  /*0050*/  LDC.64 R6, c[0x0][0x218] ;  /* 0x00008600ff067b82 */ /* 0x000f300000000a00 */
[----:B------:R-:W5:Y:S08]  /*0060*/  LDC.64 R8, c[0x0][0x228] ;  /* 0x00008a00ff087b82 */ /* 0x000f700000000a00 */
[----:B------:R-:W5:Y:S01]  /*0070*/  LDC.64 R10, c[0x0][0x230] ;  /* 0x00008c00ff0a7b82 */ /* 0x000f620000000a00 */
[----:B-1----:R-:W-:-:S04]  /*0080*/  SHF.L.U32 R0, R0, 0x1, RZ ;  /* 0x0000000100007819 */ /* 0x002fc800000006ff */
[----:B------:R-:W-:-:S04]  /*0090*/  LOP3.LUT R0, R0, 0x1fe, RZ, 0xc0, !PT ;  /* 0x000001fe00007812 */ /* 0x000fc800078ec0ff */
[----:B---3--:R-:W-:-:S05]  /*00a0*/  LEA R0, R5, R0, 0x9 ;  /* 0x0000000005007211 */ /* 0x008fca00078e48ff */
[----:B------:R-:W-:-:S05]  /*00b0*/  IMAD.HI R4, R0, 0x66666667, RZ ;  /* 0x6666666700047827 */ /* 0x000fca00078e02ff */
[----:B------:R-:W-:-:S04]  /*00c0*/  SHF.R.U32.HI R5, RZ, 0x1f, R4 ;  /* 0x0000001fff057819 */ /* 0x000fc80000011604 */
[----:B------:R-:W-:-:S05]  /*00d0*/  LEA.HI.SX32 R5, R4, R5, 0x1a ;  /* 0x0000000504057211 */ /* 0x000fca00078fd2ff */
[----:B------:R-:W-:Y:S02]  /*00e0*/  IMAD R13, R5, -0xa0, R0 ;  /* 0xffffff60050d7824 */ /* 0x000fe400078e0200 */
[----:B------:R-:W1:Y:S02]  /*00f0*/  LDC.64 R4, c[0x0][0x210] ;  /* 0x00008400ff047b82 */ /* 0x000e640000000a00 */
[----:B--2---:R-:W-:-:S06]  /*0100*/  IMAD.WIDE R2, R13, 0x4, R2 ;  /* 0x000000040d027825 */ /* 0x004fcc00078e0202 */
[----:B------:R-:W2:Y:S01]  /*0110*/  LDG.E.EL.64 R2, desc[UR4][R2.64] ;  /* 0x0000000402027981 */ /* 0x000ea2000c2e1b00 */
[----:B----4-:R-:W-:-:S04]  /*0120*/  IMAD.WIDE R6, R13, 0x4, R6 ;  /* 0x000000040d067825 */ /* 0x010fc800078e0206 */
[C---:B-----5:R-:W-:Y:S02]  /*0130*/  IMAD.WIDE R8, R13.reuse, 0x4, R8 ;  /* 0x000000040d087825 */ /* 0x060fe400078e0208 */
[----:B------:R-:W3:Y:S02]  /*0140*/  LDG.E.EL.64 R6, desc[UR4][R6.64] ;  /* 0x0000000406067981 */ /* 0x000ee4000c2e1b00 */
[----:B0-----:R-:W-:Y:S02]  /*0150*/  IMAD.WIDE R10, R13, 0x4, R10 ;  /* 0x000000040d0a7825 */ /* 0x001fe400078e020a */
[----:B------:R-:W4:Y:S04]  /*0160*/  LDG.E.EL.64 R8, desc[UR4][R8.64] ;  /* 0x0000000408087981 */ /* 0x000f28000c2e1b00 */
[----:B------:R-:W4:Y:S01]  /*0170*/  LDG.E.EL.64 R10, desc[UR4][R10.64] ;  /* 0x000000040a0a7981 */ /* 0x000f22000c2e1b00 */
[----:B-1----:R-:W-:-:S06]  /*0180*/  IMAD.WIDE R4, R0, 0x4, R4 ;  /* 0x0000000400047825 */ /* 0x002fcc00078e0204 */
[----:B------:R-:W3:Y:S01]  /*0190*/  LDG.E.64 R4, desc[UR4][R4.64] ;  /* 0x0000000404047981 */ /* 0x000ee2000c1e1b00 */
[----:B------:R-:W-:Y:S01]  /*01a0*/  HFMA2.MMA R14, -RZ, RZ, 1.625, 0 ;  /* 0x3e800000ff0e7435 */ /* 0x000fe200000001ff */
[----:B--2---:R-:W-:Y:S01]  /*01b0*/  FADD R2, R2, 9.9999997473787516356e-06 ;  /* 0x3727c5ac02027421 */ /* 0x004fe20000000000 */
[----:B------:R-:W-:-:S03]  /*01c0*/  FADD R3, R3, 9.9999997473787516356e-06 ;  /* 0x3727c5ac03037421 */ /* 0x000fc60000000000 */
[----:B------:R-:W0:Y:S08]  /*01d0*/  MUFU.SQRT R12, R2 ;  /* 0x00000002000c7308 */ /* 0x000e300000002000 */
[----:B------:R1:W2:Y:S01]  /*01e0*/  MUFU.SQRT R13, R3 ;  /* 0x00000003000d7308 */ /* 0x0002a20000002000 */
[C---:B0-----:R-:W-:Y:S02]  /*01f0*/  FSETP.GT.AND P0, PT, R12.reuse, 8.50705917302346158658e+37, PT ;  /* 0x7e8000000c00780b */ /* 0x041fe40003f04000 */
[----:B------:R-:W-:Y:S01]  /*0200*/  FSETP.GEU.AND P2, PT, R12, 1.175494350822287508e-38, PT ;  /* 0x008000000c00780b */ /* 0x000fe20003f4e000 */
[----:B-1----:R-:W0:Y:S01]  /*0210*/  LDC.64 R2, c[0x0][0x238] ;  /* 0x00008e00ff027b82 */ /* 0x002e220000000a00 */
[----:B--2---:R-:W-:-:S02]  /*0220*/  FSETP.GT.AND P1, PT, R13, 8.50705917302346158658e+37, PT ;  /* 0x7e8000000d00780b */ /* 0x004fc40003f24000 */
[----:B------:R-:W-:-:S07]  /*0230*/  FSETP.GEU.AND P3, PT, R13, 1.175494350822287508e-38, PT ;  /* 0x008000000d00780b */ /* 0x000fce0003f6e000 */
[----:B------:R-:W-:-:S04]  /*0240*/  @P0 FMUL R12, R12, 0.25 ;  /* 0x3e8000000c0c0820 */ /* 0x000fc80000400000 */
[----:B------:R-:W-:Y:S01]  /*0250*/  @!P2 FMUL R12, R12, 16777216 ;  /* 0x4b8000000c0ca820 */ /* 0x000fe20000400000 */
[----:B------:R-:W-:-:S04]  /*0260*/  @P1 FMUL R13, R13, 0.25 ;  /* 0x3e8000000d0d1820 */ /* 0x000fc80000400000 */
[----:B------:R-:W-:Y:S01]  /*0270*/  @!P3 FMUL R13, R13, 16777216 ;  /* 0x4b8000000d0db820 */ /* 0x000fe20000400000 */
[----:B------:R-:W1:Y:S01]  /*0280*/  MUFU.RCP R12, R12 ;  /* 0x0000000c000c7308 */ /* 0x000e620000001000 */
[----:B------:R-:W-:-:S07]  /*0290*/  FSEL R15, R14, 1, P0 ;  /* 0x3f8000000e0f7808 */ /* 0x000fce0000000000 */
[----:B------:R-:W2:Y:S01]  /*02a0*/  MUFU.RCP R13, R13 ;  /* 0x0000000d000d7308 */ /* 0x000ea20000001000 */
[----:B------:R-:W-:Y:S01]  /*02b0*/  FSEL R14, R14, 1, P1 ;  /* 0x3f8000000e0e7808 */ /* 0x000fe20000800000 */
[----:B------:R-:W-:-:S04]  /*02c0*/  @!P2 FMUL R15, R15, 16777216 ;  /* 0x4b8000000f0fa820 */ /* 0x000fc80000400000 */
[----:B------:R-:W-:Y:S01]  /*02d0*/  @!P3 FMUL R14, R14, 16777216 ;  /* 0x4b8000000e0eb820 */ /* 0x000fe20000400000 */
[----:B---3--:R-:W-:Y:S01]  /*02e0*/  FADD R5, R5, -R7 ;  /* 0x8000000705057221 */ /* 0x008fe20000000000 */
[----:B------:R-:W-:Y:S01]  /*02f0*/  FADD R4, R4, -R6 ;  /* 0x8000000604047221 */ /* 0x000fe20000000000 */
[----:B-1----:R-:W-:Y:S01]  /*0300*/  FMUL R15, R12, R15 ;  /* 0x0000000f0c0f7220 */ /* 0x002fe20000400000 */
[----:B--2---:R-:W-:-:S03]  /*0310*/  FMUL R14, R13, R14 ;  /* 0x0000000e0d0e7220 */ /* 0x004fc60000400000 */
[----:B------:R-:W-:Y:S01]  /*0320*/  FMUL R15, R4, R15 ;  /* 0x0000000f040f7220 */ /* 0x000fe20000400000 */
[----:B------:R-:W-:-:S03]  /*0330*/  FMUL R14, R5, R14 ;  /* 0x0000000e050e7220 */ /* 0x000fc60000400000 */
[----:B----4-:R-:W-:Y:S01]  /*0340*/  FFMA R8, R8, R15, R10 ;  /* 0x0000000f08087223 */ /* 0x010fe2000000000a */
[----:B------:R-:W-:-:S04]  /*0350*/  FFMA R9, R9, R14, R11 ;  /* 0x0000000e09097223 */ /* 0x000fc8000000000b */
[----:B------:R-:W-:Y:S02]  /*0360*/  FSETP.GEU.AND P0, PT, R8, RZ, PT ;  /* 0x000000ff0800720b */ /* 0x000fe40003f0e000 */
[C---:B------:R-:W-:Y:S01]  /*0370*/  FSETP.GEU.AND P1, PT, R9.reuse, RZ, PT ;  /* 0x000000ff0900720b */ /* 0x040fe20003f2e000 */
[----:B0-----:R-:W-:Y:S01]  /*0380*/  IMAD.WIDE R2, R0, 0x4, R2 ;  /* 0x0000000400027825 */ /* 0x001fe200078e0202 */
[----:B------:R-:W-:Y:S02]  /*0390*/  FSEL R8, R8, RZ, P0 ;  /* 0x000000ff08087208 */ /* 0x000fe40000000000 */
[----:B------:R-:W-:-:S05]  /*03a0*/  FSEL R9, R9, RZ, P1 ;  /* 0x000000ff09097208 */ /* 0x000fca0000800000 */
[----:B------:R-:W-:Y:S01]  /*03b0*/  STG.E.64 desc[UR4][R2.64], R8 ;  /* 0x0000000802007986 */ /* 0x000fe2000c101b04 */
[----:B------:R-:W-:Y:S05]  /*03c0*/  EXIT ;  /* 0x000000000000794d */ /* 0x000fea0003800000 */
.L_x_0:
[----:B------:R-:W-:-:S00]  /*03d0*/  BRA `(.L_x_0) ;  /* 0xfffffffc00fc7947 */ /* 0x000fc0000383ffff */
[----:B------:R-:W-:-:S00]  /*03e0*/  NOP ;  /* 0x0000000000007918 */ /* 0x000fc00000000000 */
        /* <DEDUP_REMOVED lines=9> */
.L_x_1:


//--------------------- .nv.global.init           --------------------------
	.section	.nv.global.init,"aw",@progbits
.nv.global.init:
	.type		_$_str,@object
	.size		_$_str,(_$_str_$_2 - _$_str)
_$_str:
        /*0000*/ 	.byte	0x5f, 0x5f, 0x43, 0x55, 0x44, 0x41, 0x5f, 0x46, 0x54, 0x5a, 0x00
	.type		_$_str_$_2,@object
	.size		_$_str_$_2,(.L_1 - _$_str_$_2)
_$_str_$_2:
        /*000b*/ 	.byte	0x5f, 0x5f, 0x43, 0x55, 0x44, 0x41, 0x5f, 0x50, 0x52, 0x45, 0x43, 0x5f, 0x53, 0x51, 0x52, 0x54
        /*001b*/ 	.byte	0x00
.L_1:


//--------------------- .nv.constant0.triton_poi_fused__native_batch_norm_legit_no_training_relu_10 --------------------------
	.section	.nv.constant0.triton_poi_fused__native_batch_norm_legit_no_training_relu_10,"a",@progbits
	.sectionflags	@""
	.align	4
.nv.constant0.triton_poi_fused__native_batch_norm_legit_no_training_relu_10:
	.zero		580
